//
// Generated by NVIDIA NVVM Compiler
//
// Compiler Build ID: CL-36424714
// Cuda compilation tools, release 13.0, V13.0.88
// Based on NVVM 20.0.0
//

.version 9.0
.target sm_100
.address_size 64

	// .globl	_Z11linearLayerPfS_S_S_Pii
.global .align 4 .b8 precalc_xorwow_matrix[102400];
.global .align 4 .b8 precalc_xorwow_offset_matrix[102400];
.global .align 4 .b8 mrg32k3aM1[2304];
.global .align 4 .b8 mrg32k3aM2[2304];
.global .align 4 .b8 mrg32k3aM1SubSeq[2016];
.global .align 4 .b8 mrg32k3aM2SubSeq[2016];
.global .align 4 .b8 mrg32k3aM1Seq[2304];
.global .align 4 .b8 mrg32k3aM2Seq[2304];
.const .align 8 .b8 __cr_lgamma_table[72];

.visible .entry _Z11linearLayerPfS_S_S_Pii(
	.param .u64 .ptr .align 1 _Z11linearLayerPfS_S_S_Pii_param_0,
	.param .u64 .ptr .align 1 _Z11linearLayerPfS_S_S_Pii_param_1,
	.param .u64 .ptr .align 1 _Z11linearLayerPfS_S_S_Pii_param_2,
	.param .u64 .ptr .align 1 _Z11linearLayerPfS_S_S_Pii_param_3,
	.param .u64 .ptr .align 1 _Z11linearLayerPfS_S_S_Pii_param_4,
	.param .u32 _Z11linearLayerPfS_S_S_Pii_param_5
)
{
	.reg .pred 	%p<13>;
	.reg .b32 	%r<84>;
	.reg .b32 	%f<73>;
	.reg .b64 	%rd<62>;
	.reg .b64 	%fd<4>;

	ld.param.u64 	%rd9, [_Z11linearLayerPfS_S_S_Pii_param_0];
	ld.param.u64 	%rd10, [_Z11linearLayerPfS_S_S_Pii_param_2];
	ld.param.u64 	%rd11, [_Z11linearLayerPfS_S_S_Pii_param_3];
	ld.param.u64 	%rd8, [_Z11linearLayerPfS_S_S_Pii_param_4];
	ld.param.u32 	%r34, [_Z11linearLayerPfS_S_S_Pii_param_5];
	cvta.to.global.u64 	%rd1, %rd9;
	cvta.to.global.u64 	%rd2, %rd11;
	cvta.to.global.u64 	%rd3, %rd10;
	cvta.to.global.u64 	%rd4, %rd8;
	mov.u32 	%r1, %tid.x;
	mov.u32 	%r2, %ntid.y;
	setp.lt.s32 	%p1, %r34, 1;
	@%p1 bra 	$L__BB0_17;
	ld.global.u32 	%r36, [%rd4];
	mul.lo.s32 	%r73, %r36, %r2;
	mov.b32 	%r72, 0;
	mov.u32 	%r74, %r72;
	mov.u32 	%r75, %r72;
	mov.u32 	%r76, %r72;
	mov.u32 	%r77, %r72;
$L__BB0_2:
	mov.u32 	%r5, %r73;
	ld.param.u64 	%rd61, [_Z11linearLayerPfS_S_S_Pii_param_4];
	add.s32 	%r10, %r72, 1;
	cvta.to.global.u64 	%rd12, %rd61;
	mul.wide.u32 	%rd13, %r72, 4;
	add.s64 	%rd5, %rd12, %rd13;
	ld.global.u32 	%r83, [%rd5+4];
	setp.ge.s32 	%p2, %r1, %r83;
	ld.global.u32 	%r82, [%rd5];
	@%p2 bra 	$L__BB0_16;
	setp.lt.s32 	%p3, %r82, 1;
	mov.u32 	%r13, %tid.y;
	mul.lo.s32 	%r14, %r83, %r13;
	add.s32 	%r15, %r76, %r1;
	add.s32 	%r37, %r15, %r14;
	mul.wide.u32 	%rd14, %r37, 4;
	add.s64 	%rd6, %rd3, %rd14;
	ld.global.f32 	%f72, [%rd6];
	@%p3 bra 	$L__BB0_15;
	mad.lo.s32 	%r16, %r82, %r1, %r75;
	mad.lo.s32 	%r17, %r82, %r13, %r74;
	setp.lt.u32 	%p4, %r82, 8;
	mov.b32 	%r80, 0;
	@%p4 bra 	$L__BB0_7;
	mov.b32 	%r78, 0;
$L__BB0_6:
	.pragma "nounroll";
	add.s32 	%r40, %r16, %r78;
	mul.wide.s32 	%rd15, %r40, 4;
	add.s64 	%rd16, %rd1, %rd15;
	ld.global.f32 	%f11, [%rd16];
	add.s32 	%r41, %r17, %r78;
	mul.wide.u32 	%rd17, %r41, 4;
	add.s64 	%rd18, %rd2, %rd17;
	ld.global.f32 	%f12, [%rd18];
	fma.rn.f32 	%f13, %f11, %f12, %f72;
	st.global.f32 	[%rd6], %f13;
	ld.global.f32 	%f14, [%rd16+4];
	add.s32 	%r42, %r41, 1;
	mul.wide.u32 	%rd19, %r42, 4;
	add.s64 	%rd20, %rd2, %rd19;
	ld.global.f32 	%f15, [%rd20];
	fma.rn.f32 	%f16, %f14, %f15, %f13;
	st.global.f32 	[%rd6], %f16;
	ld.global.f32 	%f17, [%rd16+8];
	add.s32 	%r43, %r41, 2;
	mul.wide.u32 	%rd21, %r43, 4;
	add.s64 	%rd22, %rd2, %rd21;
	ld.global.f32 	%f18, [%rd22];
	fma.rn.f32 	%f19, %f17, %f18, %f16;
	st.global.f32 	[%rd6], %f19;
	ld.global.f32 	%f20, [%rd16+12];
	add.s32 	%r44, %r41, 3;
	mul.wide.u32 	%rd23, %r44, 4;
	add.s64 	%rd24, %rd2, %rd23;
	ld.global.f32 	%f21, [%rd24];
	fma.rn.f32 	%f22, %f20, %f21, %f19;
	st.global.f32 	[%rd6], %f22;
	ld.global.f32 	%f23, [%rd16+16];
	add.s32 	%r45, %r41, 4;
	mul.wide.u32 	%rd25, %r45, 4;
	add.s64 	%rd26, %rd2, %rd25;
	ld.global.f32 	%f24, [%rd26];
	fma.rn.f32 	%f25, %f23, %f24, %f22;
	st.global.f32 	[%rd6], %f25;
	ld.global.f32 	%f26, [%rd16+20];
	add.s32 	%r46, %r41, 5;
	mul.wide.u32 	%rd27, %r46, 4;
	add.s64 	%rd28, %rd2, %rd27;
	ld.global.f32 	%f27, [%rd28];
	fma.rn.f32 	%f28, %f26, %f27, %f25;
	st.global.f32 	[%rd6], %f28;
	ld.global.f32 	%f29, [%rd16+24];
	add.s32 	%r47, %r41, 6;
	mul.wide.u32 	%rd29, %r47, 4;
	add.s64 	%rd30, %rd2, %rd29;
	ld.global.f32 	%f30, [%rd30];
	fma.rn.f32 	%f31, %f29, %f30, %f28;
	st.global.f32 	[%rd6], %f31;
	ld.global.f32 	%f32, [%rd16+28];
	add.s32 	%r48, %r41, 7;
	mul.wide.u32 	%rd31, %r48, 4;
	add.s64 	%rd32, %rd2, %rd31;
	ld.global.f32 	%f33, [%rd32];
	fma.rn.f32 	%f72, %f32, %f33, %f31;
	st.global.f32 	[%rd6], %f72;
	add.s32 	%r78, %r78, 8;
	and.b32  	%r80, %r82, 2147483640;
	setp.ne.s32 	%p5, %r78, %r80;
	@%p5 bra 	$L__BB0_6;
$L__BB0_7:
	and.b32  	%r49, %r82, 7;
	setp.eq.s32 	%p6, %r49, 0;
	@%p6 bra 	$L__BB0_15;
	setp.lt.u32 	%p7, %r49, 4;
	@%p7 bra 	$L__BB0_10;
	add.s32 	%r51, %r16, %r80;
	mul.wide.s32 	%rd33, %r51, 4;
	add.s64 	%rd34, %rd1, %rd33;
	ld.global.f32 	%f34, [%rd34];
	add.s32 	%r52, %r17, %r80;
	mul.wide.u32 	%rd35, %r52, 4;
	add.s64 	%rd36, %rd2, %rd35;
	ld.global.f32 	%f35, [%rd36];
	fma.rn.f32 	%f36, %f34, %f35, %f72;
	st.global.f32 	[%rd6], %f36;
	ld.global.f32 	%f37, [%rd34+4];
	add.s32 	%r53, %r52, 1;
	mul.wide.u32 	%rd37, %r53, 4;
	add.s64 	%rd38, %rd2, %rd37;
	ld.global.f32 	%f38, [%rd38];
	fma.rn.f32 	%f39, %f37, %f38, %f36;
	st.global.f32 	[%rd6], %f39;
	ld.global.f32 	%f40, [%rd34+8];
	add.s32 	%r54, %r52, 2;
	mul.wide.u32 	%rd39, %r54, 4;
	add.s64 	%rd40, %rd2, %rd39;
	ld.global.f32 	%f41, [%rd40];
	fma.rn.f32 	%f42, %f40, %f41, %f39;
	st.global.f32 	[%rd6], %f42;
	ld.global.f32 	%f43, [%rd34+12];
	add.s32 	%r55, %r52, 3;
	mul.wide.u32 	%rd41, %r55, 4;
	add.s64 	%rd42, %rd2, %rd41;
	ld.global.f32 	%f44, [%rd42];
	fma.rn.f32 	%f72, %f43, %f44, %f42;
	st.global.f32 	[%rd6], %f72;
	add.s32 	%r80, %r80, 4;
$L__BB0_10:
	and.b32  	%r56, %r82, 3;
	setp.eq.s32 	%p8, %r56, 0;
	@%p8 bra 	$L__BB0_15;
	setp.eq.s32 	%p9, %r56, 1;
	@%p9 bra 	$L__BB0_13;
	add.s32 	%r58, %r16, %r80;
	mul.wide.s32 	%rd43, %r58, 4;
	add.s64 	%rd44, %rd1, %rd43;
	ld.global.f32 	%f45, [%rd44];
	add.s32 	%r59, %r17, %r80;
	mul.wide.u32 	%rd45, %r59, 4;
	add.s64 	%rd46, %rd2, %rd45;
	ld.global.f32 	%f46, [%rd46];
	fma.rn.f32 	%f47, %f45, %f46, %f72;
	st.global.f32 	[%rd6], %f47;
	ld.global.f32 	%f48, [%rd44+4];
	add.s32 	%r60, %r59, 1;
	mul.wide.u32 	%rd47, %r60, 4;
	add.s64 	%rd48, %rd2, %rd47;
	ld.global.f32 	%f49, [%rd48];
	fma.rn.f32 	%f72, %f48, %f49, %f47;
	st.global.f32 	[%rd6], %f72;
	add.s32 	%r80, %r80, 2;
$L__BB0_13:
	and.b32  	%r61, %r82, 1;
	setp.eq.b32 	%p10, %r61, 1;
	not.pred 	%p11, %p10;
	@%p11 bra 	$L__BB0_15;
	add.s32 	%r62, %r16, %r80;
	mul.wide.s32 	%rd49, %r62, 4;
	add.s64 	%rd50, %rd1, %rd49;
	ld.global.f32 	%f50, [%rd50];
	add.s32 	%r63, %r17, %r80;
	mul.wide.u32 	%rd51, %r63, 4;
	add.s64 	%rd52, %rd2, %rd51;
	ld.global.f32 	%f51, [%rd52];
	fma.rn.f32 	%f72, %f50, %f51, %f72;
	st.global.f32 	[%rd6], %f72;
$L__BB0_15:
	ld.param.u64 	%rd60, [_Z11linearLayerPfS_S_S_Pii_param_1];
	cvta.to.global.u64 	%rd53, %rd60;
	mul.wide.s32 	%rd54, %r15, 4;
	add.s64 	%rd55, %rd53, %rd54;
	ld.global.f32 	%f52, [%rd55];
	add.f32 	%f53, %f52, %f72;
	st.global.f32 	[%rd6], %f53;
	add.s32 	%r64, %r77, %r1;
	add.s32 	%r65, %r64, %r14;
	mul.wide.u32 	%rd56, %r65, 4;
	add.s64 	%rd57, %rd3, %rd56;
	ld.global.f32 	%f54, [%rd57];
	fma.rn.f32 	%f55, %f54, 0fBBBB989D, 0f3F000000;
	cvt.sat.f32.f32 	%f56, %f55;
	mov.f32 	%f57, 0f4B400001;
	mov.f32 	%f58, 0f437C0000;
	fma.rm.f32 	%f59, %f56, %f58, %f57;
	add.f32 	%f60, %f59, 0fCB40007F;
	neg.f32 	%f61, %f60;
	fma.rn.f32 	%f62, %f54, 0fBFB8AA3B, %f61;
	fma.rn.f32 	%f63, %f54, 0fB2A57060, %f62;
	mov.b32 	%r66, %f59;
	shl.b32 	%r67, %r66, 23;
	mov.b32 	%f64, %r67;
	ex2.approx.ftz.f32 	%f65, %f63;
	mul.f32 	%f66, %f65, %f64;
	cvt.f64.f32 	%fd1, %f66;
	add.f64 	%fd2, %fd1, 0d3FF0000000000000;
	rcp.rn.f64 	%fd3, %fd2;
	cvt.rn.f32.f64 	%f67, %fd3;
	add.s32 	%r68, %r5, %r1;
	add.s32 	%r69, %r68, %r14;
	mul.wide.u32 	%rd58, %r69, 4;
	add.s64 	%rd59, %rd2, %rd58;
	st.global.f32 	[%rd59], %f67;
	ld.global.u32 	%r83, [%rd5+4];
	ld.global.u32 	%r82, [%rd5];
$L__BB0_16:
	mov.u32 	%r70, %ntid.y;
	mul.lo.s32 	%r71, %r83, %r70;
	add.s32 	%r77, %r71, %r77;
	add.s32 	%r76, %r83, %r76;
	mad.lo.s32 	%r75, %r83, %r82, %r75;
	add.s32 	%r73, %r71, %r5;
	bar.sync 	0;
	setp.ne.s32 	%p12, %r10, %r34;
	mov.u32 	%r72, %r10;
	mov.u32 	%r74, %r5;
	@%p12 bra 	$L__BB0_2;
$L__BB0_17:
	ret;

}


// ===== COMPILED SASS (sm_100) =====

	.target	sm_100

	.elftype	@"ET_EXEC"


//--------------------- .note.nv.tkinfo           --------------------------
	.section	.note.nv.tkinfo,"",@"SHT_NOTE"
	.sectionflags	@"SHF_NOTE_NV_TKINFO"
	.tkinfo
        /*0018*/ 	.word	0x00000002
        /*0030*/ 	.string	""
        /*0030*/ 	.string	"ptxas"
        /*0030*/ 	.string	"Cuda compilation tools, release 13.0, V13.0.88"
        /*0030*/ 	.string	"Build cuda_13.0.r13.0/compiler.36424714_0"
        /*0030*/ 	.string	"-arch sm_100 -m 64 "



//--------------------- .note.nv.cuinfo           --------------------------
	.section	.note.nv.cuinfo,"",@"SHT_NOTE"
	.sectionflags	@"SHF_NOTE_NV_CUINFO"
        /*0018*/ 	.short	0x0002
        /*001a*/ 	.short	0x0064
        /*001c*/ 	.short	0x0082
	.zero		2


//--------------------- .nv.info                  --------------------------
	.section	.nv.info,"",@"SHT_CUDA_INFO"
	.align	4


	//----- nvinfo : EIATTR_REGCOUNT
	.align		4
        /*0000*/ 	.byte	0x04, 0x2f
        /*0002*/ 	.short	(.L_10 - .L_9)
	.align		4
.L_9:
        /*0004*/ 	.word	index@(_Z11linearLayerPfS_S_S_Pii)
        /*0008*/ 	.word	0x00000020


	//----- nvinfo : EIATTR_FRAME_SIZE
	.align		4
.L_10:
        /*000c*/ 	.byte	0x04, 0x11
        /*000e*/ 	.short	(.L_12 - .L_11)
	.align		4
.L_11:
        /*0010*/ 	.word	index@($__internal_0_$__cuda_sm20_dblrcp_rn_slowpath_v3)
        /*0014*/ 	.word	0x00000000


	//----- nvinfo : EIATTR_FRAME_SIZE
	.align		4
.L_12:
        /*0018*/ 	.byte	0x04, 0x11
        /*001a*/ 	.short	(.L_14 - .L_13)
	.align		4
.L_13:
        /*001c*/ 	.word	index@(_Z11linearLayerPfS_S_S_Pii)
        /*0020*/ 	.word	0x00000000


	//----- nvinfo : EIATTR_MIN_STACK_SIZE
	.align		4
.L_14:
        /*0024*/ 	.byte	0x04, 0x12
        /*0026*/ 	.short	(.L_16 - .L_15)
	.align		4
.L_15:
        /*0028*/ 	.word	index@(_Z11linearLayerPfS_S_S_Pii)
        /*002c*/ 	.word	0x00000000
.L_16:


//--------------------- .nv.compat                --------------------------
	.section	.nv.compat,"",@"SHT_CUDA_COMPAT_INFO"
	.align	4
        /*0000*/ 	.byte	0x02, 0x09, 0x00, 0x00, 0x02, 0x02, 0x01, 0x00, 0x02, 0x05, 0x05, 0x00, 0x03, 0x07, 0x01, 0x01
        /*0010*/ 	.byte	0x02, 0x03, 0x00, 0x00, 0x02, 0x06, 0x01, 0x00, 0x04, 0x0b, 0x08, 0x00, 0x01, 0x00, 0x00, 0x00
        /*0020*/ 	.byte	0x00, 0x00, 0x00, 0x00


//--------------------- .nv.info._Z11linearLayerPfS_S_S_Pii --------------------------
	.section	.nv.info._Z11linearLayerPfS_S_S_Pii,"",@"SHT_CUDA_INFO"
	.sectionflags	@""
	.align	4


	//----- nvinfo : EIATTR_CUDA_API_VERSION
	.align		4
        /*0000*/ 	.byte	0x04, 0x37
        /*0002*/ 	.short	(.L_18 - .L_17)
.L_17:
        /*0004*/ 	.word	0x00000082


	//----- nvinfo : EIATTR_KPARAM_INFO
	.align		4
.L_18:
        /*0008*/ 	.byte	0x04, 0x17
        /*000a*/ 	.short	(.L_20 - .L_19)
.L_19:
        /*000c*/ 	.word	0x00000000
        /*0010*/ 	.short	0x0005
        /*0012*/ 	.short	0x0028
        /*0014*/ 	.byte	0x00, 0xf0, 0x11, 0x00


	//----- nvinfo : EIATTR_KPARAM_INFO
	.align		4
.L_20:
        /*0018*/ 	.byte	0x04, 0x17
        /*001a*/ 	.short	(.L_22 - .L_21)
.L_21:
        /*001c*/ 	.word	0x00000000
        /*0020*/ 	.short	0x0004
        /*0022*/ 	.short	0x0020
        /*0024*/ 	.byte	0x00, 0xf5, 0x21, 0x00


	//----- nvinfo : EIATTR_KPARAM_INFO
	.align		4
.L_22:
        /*0028*/ 	.byte	0x04, 0x17
        /*002a*/ 	.short	(.L_24 - .L_23)
.L_23:
        /*002c*/ 	.word	0x00000000
        /*0030*/ 	.short	0x0003
        /*0032*/ 	.short	0x0018
        /*0034*/ 	.byte	0x00, 0xf5, 0x21, 0x00


	//----- nvinfo : EIATTR_KPARAM_INFO
	.align		4
.L_24:
        /*0038*/ 	.byte	0x04, 0x17
        /*003a*/ 	.short	(.L_26 - .L_25)
.L_25:
        /*003c*/ 	.word	0x00000000
        /*0040*/ 	.short	0x0002
        /*0042*/ 	.short	0x0010
        /*0044*/ 	.byte	0x00, 0xf5, 0x21, 0x00


	//----- nvinfo : EIATTR_KPARAM_INFO
	.align		4
.L_26:
        /*0048*/ 	.byte	0x04, 0x17
        /*004a*/ 	.short	(.L_28 - .L_27)
.L_27:
        /*004c*/ 	.word	0x00000000
        /*0050*/ 	.short	0x0001
        /*0052*/ 	.short	0x0008
        /*0054*/ 	.byte	0x00, 0xf5, 0x21, 0x00


	//----- nvinfo : EIATTR_KPARAM_INFO
	.align		4
.L_28:
        /*0058*/ 	.byte	0x04, 0x17
        /*005a*/ 	.short	(.L_30 - .L_29)
.L_29:
        /*005c*/ 	.word	0x00000000
        /*0060*/ 	.short	0x0000
        /*0062*/ 	.short	0x0000
        /*0064*/ 	.byte	0x00, 0xf5, 0x21, 0x00


	//----- nvinfo : EIATTR_SPARSE_MMA_MASK
	.align		4
.L_30:
        /*0068*/ 	.byte	0x03, 0x50
        /*006a*/ 	.short	0x0000


	//----- nvinfo : EIATTR_MAXREG_COUNT
	.align		4
        /*006c*/ 	.byte	0x03, 0x1b
        /*006e*/ 	.short	0x00ff


	//----- nvinfo : EIATTR_NUM_BARRIERS
	.align		4
        /*0070*/ 	.byte	0x02, 0x4c
        /*0072*/ 	.byte	0x01
	.zero		1


	//----- nvinfo : EIATTR_MERCURY_ISA_VERSION
	.align		4
        /*0074*/ 	.byte	0x03, 0x5f
        /*0076*/ 	.short	0x0101


	//----- nvinfo : EIATTR_VRC_CTA_INIT_COUNT
	.align		4
        /*0078*/ 	.byte	0x02, 0x4a
	.zero		1
	.zero		1


	//----- nvinfo : EIATTR_EXIT_INSTR_OFFSETS
	.align		4
        /*007c*/ 	.byte	0x04, 0x1c
        /*007e*/ 	.short	(.L_32 - .L_31)


	//   ....[0]....
.L_31:
        /*0080*/ 	.word	0x00000030


	//   ....[1]....
        /*0084*/ 	.word	0x00000d40


	//----- nvinfo : EIATTR_CRS_STACK_SIZE
	.align		4
.L_32:
        /*0088*/ 	.byte	0x04, 0x1e
        /*008a*/ 	.short	(.L_34 - .L_33)
.L_33:
        /*008c*/ 	.word	0x00000000


	//----- nvinfo : EIATTR_CBANK_PARAM_SIZE
	.align		4
.L_34:
        /*0090*/ 	.byte	0x03, 0x19
        /*0092*/ 	.short	0x002c


	//----- nvinfo : EIATTR_PARAM_CBANK
	.align		4
        /*0094*/ 	.byte	0x04, 0x0a
        /*0096*/ 	.short	(.L_36 - .L_35)
	.align		4
.L_35:
        /*0098*/ 	.word	index@(.nv.constant0._Z11linearLayerPfS_S_S_Pii)
        /*009c*/ 	.short	0x0380
        /*009e*/ 	.short	0x002c


	//----- nvinfo : EIATTR_SW_WAR
	.align		4
.L_36:
        /*00a0*/ 	.byte	0x04, 0x36
        /*00a2*/ 	.short	(.L_38 - .L_37)
.L_37:
        /*00a4*/ 	.word	0x00000008
.L_38:


//--------------------- .nv.callgraph             --------------------------
	.section	.nv.callgraph,"",@"SHT_CUDA_CALLGRAPH"
	.align	4
	.sectionentsize	8
	.align		4
        /*0000*/ 	.word	0x00000000
	.align		4
        /*0004*/ 	.word	0xffffffff
	.align		4
        /*0008*/ 	.word	0x00000000
	.align		4
        /*000c*/ 	.word	0xfffffffe
	.align		4
        /*0010*/ 	.word	0x00000000
	.align		4
        /*0014*/ 	.word	0xfffffffd
	.align		4
        /*0018*/ 	.word	0x00000000
	.align		4
        /*001c*/ 	.word	0xfffffffc


//--------------------- .nv.constant4             --------------------------
	.section	.nv.constant4,"a",@progbits
	.align	8
	.align		8
.nv.constant4:
        /*0000*/ 	.dword	precalc_xorwow_matrix
	.align		8
        /*0008*/ 	.dword	precalc_xorwow_offset_matrix
	.align		8
        /*0010*/ 	.dword	mrg32k3aM1
	.align		8
        /*0018*/ 	.dword	mrg32k3aM2
	.align		8
        /*0020*/ 	.dword	mrg32k3aM1SubSeq
	.align		8
        /*0028*/ 	.dword	mrg32k3aM2SubSeq
	.align		8
        /*0030*/ 	.dword	mrg32k3aM1Seq
	.align		8
        /*0038*/ 	.dword	mrg32k3aM2Seq


//--------------------- .nv.constant3             --------------------------
	.section	.nv.constant3,"a",@progbits
	.align	8
.nv.constant3:
	.type		__cr_lgamma_table,@object
	.size		__cr_lgamma_table,(.L_8 - __cr_lgamma_table)
__cr_lgamma_table:
        /*0000*/ 	.byte	0x00, 0x00, 0x00, 0x00, 0x00, 0x00, 0x00, 0x00, 0x00, 0x00, 0x00, 0x00, 0x00, 0x00, 0x00, 0x00
        /*0010*/ 	.byte	0xef, 0x39, 0xfa, 0xfe, 0x42, 0x2e, 0xe6, 0x3f, 0x02, 0x20, 0x2a, 0xfa, 0x0b, 0xab, 0xfc, 0x3f
        /*0020*/ 	.byte	0xf9, 0x2c, 0x92, 0x7c, 0xa7, 0x6c, 0x09, 0x40, 0xc9, 0x79, 0x44, 0x3c, 0x64, 0x26, 0x13, 0x40
        /*0030*/ 	.byte	0xca, 0x01, 0xcf, 0x3a, 0x27, 0x51, 0x1a, 0x40, 0x30, 0xcc, 0x2d, 0xf3, 0xe1, 0x0c, 0x21, 0x40
        /*0040*/ 	.byte	0x0d, 0xb7, 0xfc, 0x82, 0x8e, 0x35, 0x25, 0x40
.L_8:


//--------------------- .text._Z11linearLayerPfS_S_S_Pii --------------------------
	.section	.text._Z11linearLayerPfS_S_S_Pii,"ax",@progbits
	.align	128
        .global         _Z11linearLayerPfS_S_S_Pii
        .type           _Z11linearLayerPfS_S_S_Pii,@function
        .size           _Z11linearLayerPfS_S_S_Pii,(.L_x_14 - _Z11linearLayerPfS_S_S_Pii)
        .other          _Z11linearLayerPfS_S_S_Pii,@"STO_CUDA_ENTRY STV_DEFAULT"
_Z11linearLayerPfS_S_S_Pii:
.text._Z11linearLayerPfS_S_S_Pii:
[----:B------:R-:W-:Y:S08]  /*0000*/  LDC R1, c[0x0][0x37c] ;  /* 0x0000df00ff017b82 */ /* 0x000ff00000000800 */
[----:B------:R-:W0:Y:S02]  /*0010*/  LDC R0, c[0x0][0x3a8] ;  /* 0x0000ea00ff007b82 */ /* 0x000e240000000800 */
[----:B0-----:R-:W-:-:S13]  /*0020*/  ISETP.GE.AND P0, PT, R0, 0x1, PT ;  /* 0x000000010000780c */ /* 0x001fda0003f06270 */
[----:B------:R-:W-:Y:S05]  /*0030*/  @!P0 EXIT ;  /* 0x000000000000894d */ /* 0x000fea0003800000 */
[----:B------:R-:W0:Y:S01]  /*0040*/  LDC.64 R10, c[0x0][0x3a0] ;  /* 0x0000e800ff0a7b82 */ /* 0x000e220000000a00 */
[----:B------:R-:W0:Y:S02]  /*0050*/  LDCU.64 UR6, c[0x0][0x358] ;  /* 0x00006b00ff0677ac */ /* 0x000e240008000a00 */
[----:B0-----:R-:W2:Y:S01]  /*0060*/  LDG.E R10, desc[UR6][R10.64] ;  /* 0x000000060a0a7981 */ /* 0x001ea2000c1e1900 */
[----:B------:R-:W2:Y:S01]  /*0070*/  LDCU UR4, c[0x0][0x364] ;  /* 0x00006c80ff0477ac */ /* 0x000ea20008000800 */
[----:B------:R-:W-:Y:S01]  /*0080*/  HFMA2 R17, -RZ, RZ, 0, 0 ;  /* 0x00000000ff117431 */ /* 0x000fe200000001ff */
[----:B------:R-:W-:Y:S01]  /*0090*/  CS2R R4, SRZ ;  /* 0x0000000000047805 */ /* 0x000fe2000001ff00 */
[----:B------:R-:W0:Y:S01]  /*00a0*/  S2R R0, SR_TID.X ;  /* 0x0000000000007919 */ /* 0x000e220000002100 */
[----:B------:R-:W-:Y:S01]  /*00b0*/  HFMA2 R7, -RZ, RZ, 0, 0 ;  /* 0x00000000ff077431 */ /* 0x000fe200000001ff */
[----:B------:R-:W-:Y:S01]  /*00c0*/  MOV R3, RZ ;  /* 0x000000ff00037202 */ /* 0x000fe20000000f00 */
[----:B0-2---:R-:W-:-:S07]  /*00d0*/  IMAD R9, R10, UR4, RZ ;  /* 0x000000040a097c24 */ /* 0x005fce000f8e02ff */
.L_x_8:
[----:B------:R-:W0:Y:S02]  /*00e0*/  LDC.64 R10, c[0x0][0x3a0] ;  /* 0x0000e800ff0a7b82 */ /* 0x000e240000000a00 */
[----:B0-----:R-:W-:-:S05]  /*00f0*/  IMAD.WIDE.U32 R10, R4, 0x4, R10 ;  /* 0x00000004040a7825 */ /* 0x001fca00078e000a */
[----:B------:R-:W2:Y:S04]  /*0100*/  LDG.E R8, desc[UR6][R10.64+0x4] ;  /* 0x000004060a087981 */ /* 0x000ea8000c1e1900 */
[----:B------:R0:W5:Y:S01]  /*0110*/  LDG.E R2, desc[UR6][R10.64] ;  /* 0x000000060a027981 */ /* 0x000162000c1e1900 */
[----:B------:R-:W-:Y:S01]  /*0120*/  BSSY.RECONVERGENT B0, `(.L_x_0) ;  /* 0x00000b7000007945 */ /* 0x000fe20003800200 */
[----:B------:R-:W-:Y:S01]  /*0130*/  IADD3 R4, PT, PT, R4, 0x1, RZ ;  /* 0x0000000104047810 */ /* 0x000fe20007ffe0ff */
[----:B------:R-:W-:Y:S01]  /*0140*/  IMAD.MOV.U32 R6, RZ, RZ, R9 ;  /* 0x000000ffff067224 */ /* 0x000fe200078e0009 */
[----:B--2---:R-:W-:-:S13]  /*0150*/  ISETP.GE.AND P0, PT, R0, R8, PT ;  /* 0x000000080000720c */ /* 0x004fda0003f06270 */
[----:B0-----:R-:W-:Y:S05]  /*0160*/  @P0 BRA `(.L_x_1) ;  /* 0x0000000800c80947 */ /* 0x001fea0003800000 */
[----:B------:R-:W0:Y:S01]  /*0170*/  S2R R27, SR_TID.Y ;  /* 0x00000000001b7919 */ /* 0x000e220000002200 */
[----:B------:R-:W1:Y:S01]  /*0180*/  LDC.64 R12, c[0x0][0x390] ;  /* 0x0000e400ff0c7b82 */ /* 0x000e620000000a00 */
[----:B------:R-:W-:Y:S01]  /*0190*/  IADD3 R25, PT, PT, R5, R0, RZ ;  /* 0x0000000005197210 */ /* 0x000fe20007ffe0ff */
[----:B0-----:R-:W-:-:S05]  /*01a0*/  IMAD R8, R8, R27, RZ ;  /* 0x0000001b08087224 */ /* 0x001fca00078e02ff */
[----:B------:R-:W-:-:S05]  /*01b0*/  IADD3 R15, PT, PT, R8, R25, RZ ;  /* 0x00000019080f7210 */ /* 0x000fca0007ffe0ff */
[----:B-1----:R-:W-:-:S05]  /*01c0*/  IMAD.WIDE.U32 R14, R15, 0x4, R12 ;  /* 0x000000040f0e7825 */ /* 0x002fca00078e000c */
[----:B------:R0:W5:Y:S02]  /*01d0*/  LDG.E R28, desc[UR6][R14.64] ;  /* 0x000000060e1c7981 */ /* 0x000164000c1e1900 */
[----:B-----5:R-:W-:-:S13]  /*01e0*/  ISETP.GE.AND P0, PT, R2, 0x1, PT ;  /* 0x000000010200780c */ /* 0x020fda0003f06270 */
[----:B0-----:R-:W-:Y:S05]  /*01f0*/  @!P0 BRA `(.L_x_2) ;  /* 0x0000000400fc8947 */ /* 0x001fea0003800000 */
[C---:B------:R-:W-:Y:S01]  /*0200*/  ISETP.GE.U32.AND P0, PT, R2.reuse, 0x8, PT ;  /* 0x000000080200780c */ /* 0x040fe20003f06070 */
[C---:B------:R-:W-:Y:S01]  /*0210*/  IMAD R27, R2.reuse, R27, R17 ;  /* 0x0000001b021b7224 */ /* 0x040fe200078e0211 */
[----:B------:R-:W-:Y:S01]  /*0220*/  MOV R24, RZ ;  /* 0x000000ff00187202 */ /* 0x000fe20000000f00 */
[----:B------:R-:W-:-:S10]  /*0230*/  IMAD R29, R2, R0, R3 ;  /* 0x00000000021d7224 */ /* 0x000fd400078e0203 */
[----:B------:R-:W-:Y:S05]  /*0240*/  @!P0 BRA `(.L_x_3) ;  /* 0x0000000000e48947 */ /* 0x000fea0003800000 */
[----:B------:R-:W-:-:S05]  /*0250*/  UMOV UR4, URZ ;  /* 0x000000ff00047c82 */ /* 0x000fca0008000000 */
.L_x_4:
[----:B------:R-:W0:Y:S01]  /*0260*/  LDC.64 R20, c[0x0][0x380] ;  /* 0x0000e000ff147b82 */ /* 0x000e220000000a00 */
[----:B------:R-:W-:Y:S01]  /*0270*/  IADD3 R19, PT, PT, R29, UR4, RZ ;  /* 0x000000041d137c10 */ /* 0x000fe2000fffe0ff */
[----:B------:R-:W-:-:S06]  /*0280*/  VIADD R23, R27, UR4 ;  /* 0x000000041b177c36 */ /* 0x000fcc0008000000 */
[----:B------:R-:W1:Y:S01]  /*0290*/  LDC.64 R16, c[0x0][0x398] ;  /* 0x0000e600ff107b82 */ /* 0x000e620000000a00 */
[----:B0-----:R-:W-:-:S05]  /*02a0*/  IMAD.WIDE R20, R19, 0x4, R20 ;  /* 0x0000000413147825 */ /* 0x001fca00078e0214 */
[----:B--2---:R-:W2:Y:S01]  /*02b0*/  LDG.E R22, desc[UR6][R20.64] ;  /* 0x0000000614167981 */ /* 0x004ea2000c1e1900 */
[----:B-1----:R-:W-:-:S06]  /*02c0*/  IMAD.WIDE.U32 R18, R23, 0x4, R16 ;  /* 0x0000000417127825 */ /* 0x002fcc00078e0010 */
[----:B------:R-:W2:Y:S01]  /*02d0*/  LDG.E R19, desc[UR6][R18.64] ;  /* 0x0000000612137981 */ /* 0x000ea2000c1e1900 */
[----:B------:R-:W-:Y:S01]  /*02e0*/  IADD3 R24, PT, PT, R23, 0x1, RZ ;  /* 0x0000000117187810 */ /* 0x000fe20007ffe0ff */
[----:B--2---:R-:W-:-:S04]  /*02f0*/  FFMA R22, R22, R19, R28 ;  /* 0x0000001316167223 */ /* 0x004fc8000000001c */
[----:B------:R-:W-:Y:S01]  /*0300*/  IMAD.WIDE.U32 R18, R24, 0x4, R16 ;  /* 0x0000000418127825 */ /* 0x000fe200078e0010 */
[----:B------:R0:W-:Y:S04]  /*0310*/  STG.E desc[UR6][R14.64], R22 ;  /* 0x000000160e007986 */ /* 0x0001e8000c101906 */
[----:B------:R-:W2:Y:S04]  /*0320*/  LDG.E R26, desc[UR6][R18.64] ;  /* 0x00000006121a7981 */ /* 0x000ea8000c1e1900 */
[----:B------:R-:W2:Y:S02]  /*0330*/  LDG.E R24, desc[UR6][R20.64+0x4] ;  /* 0x0000040614187981 */ /* 0x000ea4000c1e1900 */
[----:B--2---:R-:W-:Y:S01]  /*0340*/  FFMA R24, R24, R26, R22 ;  /* 0x0000001a18187223 */ /* 0x004fe20000000016 */
[----:B------:R-:W-:-:S05]  /*0350*/  IADD3 R26, PT, PT, R23, 0x2, RZ ;  /* 0x00000002171a7810 */ /* 0x000fca0007ffe0ff */
        /* <DEDUP_REMOVED lines=8> */
[----:B------:R-:W3:Y:S04]  /*03e0*/  LDG.E R28, desc[UR6][R18.64] ;  /* 0x00000006121c7981 */ /* 0x000ee8000c1e1900 */
[----:B0-----:R-:W3:Y:S02]  /*03f0*/  LDG.E R22, desc[UR6][R20.64+0xc] ;  /* 0x00000c0614167981 */ /* 0x001ee4000c1e1900 */
[----:B---3--:R-:W-:Y:S01]  /*0400*/  FFMA R22, R22, R28, R26 ;  /* 0x0000001c16167223 */ /* 0x008fe2000000001a */
[----:B------:R-:W-:-:S05]  /*0410*/  IADD3 R28, PT, PT, R23, 0x4, RZ ;  /* 0x00000004171c7810 */ /* 0x000fca0007ffe0ff */
[----:B------:R-:W-:Y:S01]  /*0420*/  IMAD.WIDE.U32 R18, R28, 0x4, R16 ;  /* 0x000000041c127825 */ /* 0x000fe200078e0010 */
[----:B------:R0:W-:Y:S04]  /*0430*/  STG.E desc[UR6][R14.64], R22 ;  /* 0x000000160e007986 */ /* 0x0001e8000c101906 */
[----:B------:R-:W3:Y:S04]  /*0440*/  LDG.E R28, desc[UR6][R18.64] ;  /* 0x00000006121c7981 */ /* 0x000ee8000c1e1900 */
[----:B-1----:R-:W3:Y:S02]  /*0450*/  LDG.E R24, desc[UR6][R20.64+0x10] ;  /* 0x0000100614187981 */ /* 0x002ee4000c1e1900 */
[----:B---3--:R-:W-:Y:S01]  /*0460*/  FFMA R24, R24, R28, R22 ;  /* 0x0000001c18187223 */ /* 0x008fe20000000016 */
[----:B------:R-:W-:-:S04]  /*0470*/  VIADD R28, R23, 0x5 ;  /* 0x00000005171c7836 */ /* 0x000fc80000000000 */
[----:B------:R-:W-:Y:S01]  /*0480*/  IMAD.WIDE.U32 R18, R28, 0x4, R16 ;  /* 0x000000041c127825 */ /* 0x000fe200078e0010 */
[----:B------:R1:W-:Y:S04]  /*0490*/  STG.E desc[UR6][R14.64], R24 ;  /* 0x000000180e007986 */ /* 0x0003e8000c101906 */
[----:B------:R-:W3:Y:S04]  /*04a0*/  LDG.E R28, desc[UR6][R18.64] ;  /* 0x00000006121c7981 */ /* 0x000ee8000c1e1900 */
[----:B--2---:R-:W3:Y:S02]  /*04b0*/  LDG.E R26, desc[UR6][R20.64+0x14] ;  /* 0x00001406141a7981 */ /* 0x004ee4000c1e1900 */
[----:B---3--:R-:W-:Y:S01]  /*04c0*/  FFMA R26, R26, R28, R24 ;  /* 0x0000001c1a1a7223 */ /* 0x008fe20000000018 */
[----:B------:R-:W-:-:S05]  /*04d0*/  IADD3 R28, PT, PT, R23, 0x6, RZ ;  /* 0x00000006171c7810 */ /* 0x000fca0007ffe0ff */
[----:B------:R-:W-:Y:S01]  /*04e0*/  IMAD.WIDE.U32 R18, R28, 0x4, R16 ;  /* 0x000000041c127825 */ /* 0x000fe200078e0010 */
[----:B------:R2:W-:Y:S04]  /*04f0*/  STG.E desc[UR6][R14.64], R26 ;  /* 0x0000001a0e007986 */ /* 0x0005e8000c101906 */
[----:B------:R-:W3:Y:S04]  /*0500*/  LDG.E R28, desc[UR6][R18.64] ;  /* 0x00000006121c7981 */ /* 0x000ee8000c1e1900 */
[----:B0-----:R-:W3:Y:S01]  /*0510*/  LDG.E R22, desc[UR6][R20.64+0x18] ;  /* 0x0000180614167981 */ /* 0x001ee2000c1e1900 */
[----:B------:R-:W-:-:S05]  /*0520*/  IADD3 R23, PT, PT, R23, 0x7, RZ ;  /* 0x0000000717177810 */ /* 0x000fca0007ffe0ff */
[----:B------:R-:W-:-:S04]  /*0530*/  IMAD.WIDE.U32 R16, R23, 0x4, R16 ;  /* 0x0000000417107825 */ /* 0x000fc800078e0010 */
[----:B---3--:R-:W-:-:S05]  /*0540*/  FFMA R22, R22, R28, R26 ;  /* 0x0000001c16167223 */ /* 0x008fca000000001a */
[----:B------:R2:W-:Y:S04]  /*0550*/  STG.E desc[UR6][R14.64], R22 ;  /* 0x000000160e007986 */ /* 0x0005e8000c101906 */
[----:B------:R-:W3:Y:S04]  /*0560*/  LDG.E R23, desc[UR6][R20.64+0x1c] ;  /* 0x00001c0614177981 */ /* 0x000ee8000c1e1900 */
[----:B------:R-:W3:Y:S01]  /*0570*/  LDG.E R16, desc[UR6][R16.64] ;  /* 0x0000000610107981 */ /* 0x000ee2000c1e1900 */
[----:B------:R-:W-:Y:S01]  /*0580*/  UIADD3 UR4, UPT, UPT, UR4, 0x8, URZ ;  /* 0x0000000804047890 */ /* 0x000fe2000fffe0ff */
[----:B-1----:R-:W-:-:S05]  /*0590*/  LOP3.LUT R24, R2, 0x7ffffff8, RZ, 0xc0, !PT ;  /* 0x7ffffff802187812 */ /* 0x002fca00078ec0ff */
[----:B------:R-:W-:Y:S01]  /*05a0*/  ISETP.NE.AND P0, PT, R24, UR4, PT ;  /* 0x0000000418007c0c */ /* 0x000fe2000bf05270 */
[----:B---3--:R-:W-:-:S05]  /*05b0*/  FFMA R28, R23, R16, R22 ;  /* 0x00000010171c7223 */ /* 0x008fca0000000016 */
[----:B------:R2:W-:Y:S07]  /*05c0*/  STG.E desc[UR6][R14.64], R28 ;  /* 0x0000001c0e007986 */ /* 0x0005ee000c101906 */
[----:B------:R-:W-:Y:S05]  /*05d0*/  @P0 BRA `(.L_x_4) ;  /* 0xfffffffc00200947 */ /* 0x000fea000383ffff */
.L_x_3:
[----:B------:R-:W-:-:S13]  /*05e0*/  LOP3.LUT P0, R16, R2, 0x7, RZ, 0xc0, !PT ;  /* 0x0000000702107812 */ /* 0x000fda000780c0ff */
[----:B------:R-:W-:Y:S05]  /*05f0*/  @!P0 BRA `(.L_x_2) ;  /* 0x0000000000fc8947 */ /* 0x000fea0003800000 */
[----:B------:R-:W-:-:S13]  /*0600*/  ISETP.GE.U32.AND P0, PT, R16, 0x4, PT ;  /* 0x000000041000780c */ /* 0x000fda0003f06070 */
[----:B------:R-:W-:Y:S05]  /*0610*/  @!P0 BRA `(.L_x_5) ;  /* 0x0000000000748947 */ /* 0x000fea0003800000 */
[----:B------:R-:W0:Y:S01]  /*0620*/  LDC.64 R16, c[0x0][0x380] ;  /* 0x0000e000ff107b82 */ /* 0x000e220000000a00 */
[-C--:B------:R-:W-:Y:S02]  /*0630*/  IADD3 R21, PT, PT, R29, R24.reuse, RZ ;  /* 0x000000181d157210 */ /* 0x080fe40007ffe0ff */
[----:B--2---:R-:W-:-:S05]  /*0640*/  IADD3 R26, PT, PT, R27, R24, RZ ;  /* 0x000000181b1a7210 */ /* 0x004fca0007ffe0ff */
[----:B------:R-:W1:Y:S01]  /*0650*/  LDC.64 R18, c[0x0][0x398] ;  /* 0x0000e600ff127b82 */ /* 0x000e620000000a00 */
[----:B0-----:R-:W-:-:S05]  /*0660*/  IMAD.WIDE R16, R21, 0x4, R16 ;  /* 0x0000000415107825 */ /* 0x001fca00078e0210 */
[----:B------:R-:W2:Y:S01]  /*0670*/  LDG.E R23, desc[UR6][R16.64] ;  /* 0x0000000610177981 */ /* 0x000ea2000c1e1900 */
[----:B-1----:R-:W-:-:S06]  /*0680*/  IMAD.WIDE.U32 R20, R26, 0x4, R18 ;  /* 0x000000041a147825 */ /* 0x002fcc00078e0012 */
[----:B------:R-:W2:Y:S01]  /*0690*/  LDG.E R20, desc[UR6][R20.64] ;  /* 0x0000000614147981 */ /* 0x000ea2000c1e1900 */
[----:B------:R-:W-:Y:S02]  /*06a0*/  VIADD R22, R26, 0x1 ;  /* 0x000000011a167836 */ /* 0x000fe40000000000 */
[----:B--2---:R-:W-:Y:S02]  /*06b0*/  FFMA R23, R23, R20, R28 ;  /* 0x0000001417177223 */ /* 0x004fe4000000001c */
[----:B------:R-:W-:-:S03]  /*06c0*/  IMAD.WIDE.U32 R20, R22, 0x4, R18 ;  /* 0x0000000416147825 */ /* 0x000fc600078e0012 */
[----:B------:R0:W-:Y:S04]  /*06d0*/  STG.E desc[UR6][R14.64], R23 ;  /* 0x000000170e007986 */ /* 0x0001e8000c101906 */
[----:B------:R-:W2:Y:S04]  /*06e0*/  LDG.E R22, desc[UR6][R20.64] ;  /* 0x0000000614167981 */ /* 0x000ea8000c1e1900 */
[----:B------:R-:W2:Y:S02]  /*06f0*/  LDG.E R28, desc[UR6][R16.64+0x4] ;  /* 0x00000406101c7981 */ /* 0x000ea4000c1e1900 */
[----:B--2---:R-:W-:Y:S01]  /*0700*/  FFMA R28, R28, R22, R23 ;  /* 0x000000161c1c7223 */ /* 0x004fe20000000017 */
[----:B------:R-:W-:-:S02]  /*0710*/  IADD3 R22, PT, PT, R26, 0x2, RZ ;  /* 0x000000021a167810 */ /* 0x000fc40007ffe0ff */
[----:B------:R-:W-:-:S03]  /*0720*/  IADD3 R26, PT, PT, R26, 0x3, RZ ;  /* 0x000000031a1a7810 */ /* 0x000fc60007ffe0ff */
[--C-:B0-----:R-:W-:Y:S01]  /*0730*/  IMAD.WIDE.U32 R22, R22, 0x4, R18.reuse ;  /* 0x0000000416167825 */ /* 0x101fe200078e0012 */
[----:B------:R0:W-:Y:S03]  /*0740*/  STG.E desc[UR6][R14.64], R28 ;  /* 0x0000001c0e007986 */ /* 0x0001e6000c101906 */
[----:B------:R-:W-:Y:S02]  /*0750*/  IMAD.WIDE.U32 R18, R26, 0x4, R18 ;  /* 0x000000041a127825 */ /* 0x000fe400078e0012 */
[----:B------:R-:W2:Y:S04]  /*0760*/  LDG.E R22, desc[UR6][R22.64] ;  /* 0x0000000616167981 */ /* 0x000ea8000c1e1900 */
[----:B------:R-:W2:Y:S02]  /*0770*/  LDG.E R26, desc[UR6][R16.64+0x8] ;  /* 0x00000806101a7981 */ /* 0x000ea4000c1e1900 */
[----:B--2---:R-:W-:-:S05]  /*0780*/  FFMA R26, R26, R22, R28 ;  /* 0x000000161a1a7223 */ /* 0x004fca000000001c */
[----:B------:R1:W-:Y:S04]  /*0790*/  STG.E desc[UR6][R14.64], R26 ;  /* 0x0000001a0e007986 */ /* 0x0003e8000c101906 */
[----:B------:R-:W0:Y:S04]  /*07a0*/  LDG.E R21, desc[UR6][R16.64+0xc] ;  /* 0x00000c0610157981 */ /* 0x000e28000c1e1900 */
[----:B------:R-:W0:Y:S01]  /*07b0*/  LDG.E R18, desc[UR6][R18.64] ;  /* 0x0000000612127981 */ /* 0x000e22000c1e1900 */
[----:B------:R-:W-:Y:S01]  /*07c0*/  IADD3 R24, PT, PT, R24, 0x4, RZ ;  /* 0x0000000418187810 */ /* 0x000fe20007ffe0ff */
[----:B0-----:R-:W-:-:S05]  /*07d0*/  FFMA R28, R21, R18, R26 ;  /* 0x00000012151c7223 */ /* 0x001fca000000001a */
[----:B------:R1:W-:Y:S02]  /*07e0*/  STG.E desc[UR6][R14.64], R28 ;  /* 0x0000001c0e007986 */ /* 0x0003e4000c101906 */
.L_x_5:
[----:B------:R-:W-:-:S13]  /*07f0*/  LOP3.LUT P0, R16, R2, 0x3, RZ, 0xc0, !PT ;  /* 0x0000000302107812 */ /* 0x000fda000780c0ff */
[----:B------:R-:W-:Y:S05]  /*0800*/  @!P0 BRA `(.L_x_2) ;  /* 0x0000000000788947 */ /* 0x000fea0003800000 */
[----:B------:R-:W-:-:S13]  /*0810*/  ISETP.NE.AND P0, PT, R16, 0x1, PT ;  /* 0x000000011000780c */ /* 0x000fda0003f05270 */
[----:B------:R-:W0:Y:S01]  /*0820*/  @P0 LDC.64 R16, c[0x0][0x398] ;  /* 0x0000e600ff100b82 */ /* 0x000e220000000a00 */
[----:B------:R-:W-:-:S07]  /*0830*/  @P0 IADD3 R23, PT, PT, R27, R24, RZ ;  /* 0x000000181b170210 */ /* 0x000fce0007ffe0ff */
[----:B------:R-:W3:Y:S01]  /*0840*/  @P0 LDC.64 R18, c[0x0][0x380] ;  /* 0x0000e000ff120b82 */ /* 0x000ee20000000a00 */
[----:B0-----:R-:W-:-:S04]  /*0850*/  @P0 IMAD.WIDE.U32 R20, R23, 0x4, R16 ;  /* 0x0000000417140825 */ /* 0x001fc800078e0010 */
[----:B------:R-:W-:Y:S02]  /*0860*/  @P0 VIADD R23, R23, 0x1 ;  /* 0x0000000117170836 */ /* 0x000fe40000000000 */
[----:B------:R-:W1:Y:S02]  /*0870*/  @P0 LDG.E R21, desc[UR6][R20.64] ;  /* 0x0000000614150981 */ /* 0x000e64000c1e1900 */
[----:B------:R-:W-:Y:S01]  /*0880*/  @P0 IMAD.WIDE.U32 R16, R23, 0x4, R16 ;  /* 0x0000000417100825 */ /* 0x000fe200078e0010 */
[----:B------:R-:W-:-:S05]  /*0890*/  @P0 IADD3 R23, PT, PT, R29, R24, RZ ;  /* 0x000000181d170210 */ /* 0x000fca0007ffe0ff */
[----:B---3--:R-:W-:-:S05]  /*08a0*/  @P0 IMAD.WIDE R18, R23, 0x4, R18 ;  /* 0x0000000417120825 */ /* 0x008fca00078e0212 */
[----:B------:R-:W1:Y:S01]  /*08b0*/  @P0 LDG.E R23, desc[UR6][R18.64] ;  /* 0x0000000612170981 */ /* 0x000e62000c1e1900 */
[----:B------:R-:W-:-:S04]  /*08c0*/  LOP3.LUT R2, R2, 0x1, RZ, 0xc0, !PT ;  /* 0x0000000102027812 */ /* 0x000fc800078ec0ff */
[----:B------:R-:W-:Y:S01]  /*08d0*/  ISETP.NE.U32.AND P1, PT, R2, 0x1, PT ;  /* 0x000000010200780c */ /* 0x000fe20003f25070 */
[----:B-12---:R-:W-:-:S12]  /*08e0*/  @P0 FFMA R26, R23, R21, R28 ;  /* 0x00000015171a0223 */ /* 0x006fd8000000001c */
[----:B------:R-:W0:Y:S01]  /*08f0*/  @!P1 LDC.64 R22, c[0x0][0x380] ;  /* 0x0000e000ff169b82 */ /* 0x000e220000000a00 */
[----:B------:R-:W-:Y:S04]  /*0900*/  @P0 STG.E desc[UR6][R14.64], R26 ;  /* 0x0000001a0e000986 */ /* 0x000fe8000c101906 */
[----:B------:R-:W2:Y:S03]  /*0910*/  @P0 LDG.E R19, desc[UR6][R18.64+0x4] ;  /* 0x0000040612130981 */ /* 0x000ea6000c1e1900 */
[----:B------:R-:W1:Y:S01]  /*0920*/  @!P1 LDC.64 R20, c[0x0][0x398] ;  /* 0x0000e600ff149b82 */ /* 0x000e620000000a00 */
[----:B------:R-:W2:Y:S01]  /*0930*/  @P0 LDG.E R16, desc[UR6][R16.64] ;  /* 0x0000000610100981 */ /* 0x000ea2000c1e1900 */
[----:B------:R-:W-:-:S04]  /*0940*/  @P0 IADD3 R24, PT, PT, R24, 0x2, RZ ;  /* 0x0000000218180810 */ /* 0x000fc80007ffe0ff */
[-C--:B------:R-:W-:Y:S02]  /*0950*/  @!P1 IADD3 R29, PT, PT, R29, R24.reuse, RZ ;  /* 0x000000181d1d9210 */ /* 0x080fe40007ffe0ff */
[----:B------:R-:W-:-:S03]  /*0960*/  @!P1 IADD3 R27, PT, PT, R27, R24, RZ ;  /* 0x000000181b1b9210 */ /* 0x000fc60007ffe0ff */
[----:B0-----:R-:W-:-:S04]  /*0970*/  @!P1 IMAD.WIDE R22, R29, 0x4, R22 ;  /* 0x000000041d169825 */ /* 0x001fc800078e0216 */
[----:B-1----:R-:W-:-:S04]  /*0980*/  @!P1 IMAD.WIDE.U32 R20, R27, 0x4, R20 ;  /* 0x000000041b149825 */ /* 0x002fc800078e0014 */
[----:B--2---:R-:W-:-:S05]  /*0990*/  @P0 FFMA R28, R19, R16, R26 ;  /* 0x00000010131c0223 */ /* 0x004fca000000001a */
[----:B------:R0:W-:Y:S04]  /*09a0*/  @P0 STG.E desc[UR6][R14.64], R28 ;  /* 0x0000001c0e000986 */ /* 0x0001e8000c101906 */
[----:B------:R-:W0:Y:S04]  /*09b0*/  @!P1 LDG.E R23, desc[UR6][R22.64] ;  /* 0x0000000616179981 */ /* 0x000e28000c1e1900 */
[----:B------:R-:W0:Y:S02]  /*09c0*/  @!P1 LDG.E R20, desc[UR6][R20.64] ;  /* 0x0000000614149981 */ /* 0x000e24000c1e1900 */
[----:B0-----:R-:W-:-:S05]  /*09d0*/  @!P1 FFMA R28, R23, R20, R28 ;  /* 0x00000014171c9223 */ /* 0x001fca000000001c */
[----:B------:R0:W-:Y:S02]  /*09e0*/  @!P1 STG.E desc[UR6][R14.64], R28 ;  /* 0x0000001c0e009986 */ /* 0x0001e4000c101906 */
.L_x_2:
[----:B------:R-:W3:Y:S02]  /*09f0*/  LDC.64 R16, c[0x0][0x388] ;  /* 0x0000e200ff107b82 */ /* 0x000ee40000000a00 */
[----:B---3--:R-:W-:-:S06]  /*0a00*/  IMAD.WIDE R16, R25, 0x4, R16 ;  /* 0x0000000419107825 */ /* 0x008fcc00078e0210 */
[----:B------:R-:W3:Y:S01]  /*0a10*/  LDG.E R17, desc[UR6][R16.64] ;  /* 0x0000000610117981 */ /* 0x000ee2000c1e1900 */
[----:B------:R-:W-:-:S05]  /*0a20*/  IADD3 R21, PT, PT, R8, R7, R0 ;  /* 0x0000000708157210 */ /* 0x000fca0007ffe000 */
[----:B------:R-:W-:-:S04]  /*0a30*/  IMAD.WIDE.U32 R12, R21, 0x4, R12 ;  /* 0x00000004150c7825 */ /* 0x000fc800078e000c */
[----:B---3--:R-:W-:-:S05]  /*0a40*/  FADD R19, R17, R28 ;  /* 0x0000001c11137221 */ /* 0x008fca0000000000 */
[----:B------:R0:W-:Y:S04]  /*0a50*/  STG.E desc[UR6][R14.64], R19 ;  /* 0x000000130e007986 */ /* 0x0001e8000c101906 */
[----:B------:R-:W3:Y:S01]  /*0a60*/  LDG.E R12, desc[UR6][R12.64] ;  /* 0x000000060c0c7981 */ /* 0x000ee2000c1e1900 */
[----:B------:R-:W-:Y:S02]  /*0a70*/  HFMA2 R23, -RZ, RZ, 3.7421875, 0 ;  /* 0x437c0000ff177431 */ /* 0x000fe400000001ff */
[----:B------:R-:W-:Y:S01]  /*0a80*/  IMAD.MOV.U32 R21, RZ, RZ, 0x3bbb989d ;  /* 0x3bbb989dff157424 */ /* 0x000fe200078e00ff */
[----:B------:R-:W-:Y:S03]  /*0a90*/  BSSY.RECONVERGENT B1, `(.L_x_6) ;  /* 0x0000018000017945 */ /* 0x000fe60003800200 */
[----:B---3--:R-:W-:-:S04]  /*0aa0*/  FFMA.SAT R2, R12, -R21, 0.5 ;  /* 0x3f0000000c027423 */ /* 0x008fc80000002815 */
[----:B------:R-:W-:-:S04]  /*0ab0*/  FFMA.RM R2, R2, R23, 12582913 ;  /* 0x4b40000102027423 */ /* 0x000fc80000004017 */
[C---:B------:R-:W-:Y:S01]  /*0ac0*/  FADD R21, R2.reuse, -12583039 ;  /* 0xcb40007f02157421 */ /* 0x040fe20000000000 */
[----:B------:R-:W-:-:S03]  /*0ad0*/  SHF.L.U32 R2, R2, 0x17, RZ ;  /* 0x0000001702027819 */ /* 0x000fc600000006ff */
[----:B------:R-:W-:-:S04]  /*0ae0*/  FFMA R21, R12, -1.4426950216293334961, -R21 ;  /* 0xbfb8aa3b0c157823 */ /* 0x000fc80000000815 */
[----:B------:R-:W-:-:S06]  /*0af0*/  FFMA R21, R12, -1.925963033500011079e-08, R21 ;  /* 0xb2a570600c157823 */ /* 0x000fcc0000000015 */
[----:B------:R-:W3:Y:S02]  /*0b00*/  MUFU.EX2 R21, R21 ;  /* 0x0000001500157308 */ /* 0x000ee40000000800 */
[----:B---3--:R-:W-:-:S06]  /*0b10*/  FMUL R2, R2, R21 ;  /* 0x0000001502027220 */ /* 0x008fcc0000400000 */
[----:B------:R-:W3:Y:S02]  /*0b20*/  F2F.F64.F32 R12, R2 ;  /* 0x00000002000c7310 */ /* 0x000ee40000201800 */
[----:B---3--:R-:W-:-:S06]  /*0b30*/  DADD R12, R12, 1 ;  /* 0x3ff000000c0c7429 */ /* 0x008fcc0000000000 */
[----:B012---:R-:W0:Y:S04]  /*0b40*/  MUFU.RCP64H R15, R13 ;  /* 0x0000000d000f7308 */ /* 0x007e280000001800 */
[----:B------:R-:W-:-:S04]  /*0b50*/  IADD3 R14, PT, PT, R13, 0x300402, RZ ;  /* 0x003004020d0e7810 */ /* 0x000fc80007ffe0ff */
[----:B------:R-:W-:Y:S02]  /*0b60*/  FSETP.GEU.AND P0, PT, |R14|, 5.8789094863358348022e-39, PT ;  /* 0x004004020e00780b */ /* 0x000fe40003f0e200 */
[----:B0-----:R-:W-:-:S08]  /*0b70*/  DFMA R16, -R12, R14, 1 ;  /* 0x3ff000000c10742b */ /* 0x001fd0000000010e */
[----:B------:R-:W-:-:S08]  /*0b80*/  DFMA R16, R16, R16, R16 ;  /* 0x000000101010722b */ /* 0x000fd00000000010 */
[----:B------:R-:W-:-:S08]  /*0b90*/  DFMA R16, R14, R16, R14 ;  /* 0x000000100e10722b */ /* 0x000fd0000000000e */
[----:B------:R-:W-:-:S08]  /*0ba0*/  DFMA R18, -R12, R16, 1 ;  /* 0x3ff000000c12742b */ /* 0x000fd00000000110 */
[----:B------:R-:W-:Y:S01]  /*0bb0*/  DFMA R16, R16, R18, R16 ;  /* 0x000000121010722b */ /* 0x000fe20000000010 */
[----:B------:R-:W-:Y:S10]  /*0bc0*/  @P0 BRA `(.L_x_7) ;  /* 0x0000000000100947 */ /* 0x000ff40003800000 */
[----:B------:R-:W-:-:S04]  /*0bd0*/  LOP3.LUT R2, R13, 0x7fffffff, RZ, 0xc0, !PT ;  /* 0x7fffffff0d027812 */ /* 0x000fc800078ec0ff */
[----:B------:R-:W-:Y:S02]  /*0be0*/  IADD3 R16, PT, PT, R2, -0x100000, RZ ;  /* 0xfff0000002107810 */ /* 0x000fe40007ffe0ff */
[----:B------:R-:W-:-:S07]  /*0bf0*/  MOV R2, 0xc10 ;  /* 0x00000c1000027802 */ /* 0x000fce0000000f00 */
[----:B------:R-:W-:Y:S05]  /*0c00*/  CALL.REL.NOINC `($__internal_0_$__cuda_sm20_dblrcp_rn_slowpath_v3) ;  /* 0x0000000000507944 */ /* 0x000fea0003c00000 */
.L_x_7:
[----:B------:R-:W-:Y:S05]  /*0c10*/  BSYNC.RECONVERGENT B1 ;  /* 0x0000000000017941 */ /* 0x000fea0003800200 */
.L_x_6:
[----:B------:R-:W0:Y:S01]  /*0c20*/  LDC.64 R12, c[0x0][0x398] ;  /* 0x0000e600ff0c7b82 */ /* 0x000e220000000a00 */
[----:B------:R-:W1:Y:S01]  /*0c30*/  F2F.F32.F64 R17, R16 ;  /* 0x0000001000117310 */ /* 0x000e620000301000 */
[----:B------:R-:W-:-:S05]  /*0c40*/  IADD3 R15, PT, PT, R8, R9, R0 ;  /* 0x00000009080f7210 */ /* 0x000fca0007ffe000 */
[----:B0-----:R-:W-:-:S05]  /*0c50*/  IMAD.WIDE.U32 R12, R15, 0x4, R12 ;  /* 0x000000040f0c7825 */ /* 0x001fca00078e000c */
[----:B-1----:R0:W-:Y:S04]  /*0c60*/  STG.E desc[UR6][R12.64], R17 ;  /* 0x000000110c007986 */ /* 0x0021e8000c101906 */
[----:B------:R0:W5:Y:S04]  /*0c70*/  LDG.E R8, desc[UR6][R10.64+0x4] ;  /* 0x000004060a087981 */ /* 0x000168000c1e1900 */
[----:B------:R0:W5:Y:S02]  /*0c80*/  LDG.E R2, desc[UR6][R10.64] ;  /* 0x000000060a027981 */ /* 0x000164000c1e1900 */
.L_x_1:
[----:B------:R-:W-:Y:S05]  /*0c90*/  BSYNC.RECONVERGENT B0 ;  /* 0x0000000000007941 */ /* 0x000fea0003800200 */
.L_x_0:
[----:B------:R-:W1:Y:S01]  /*0ca0*/  LDCU UR5, c[0x0][0x3a8] ;  /* 0x00007500ff0577ac */ /* 0x000e620008000800 */
[----:B-----5:R-:W-:Y:S01]  /*0cb0*/  IMAD R3, R2, R8, R3 ;  /* 0x0000000802037224 */ /* 0x020fe200078e0203 */
[----:B0-----:R-:W-:Y:S01]  /*0cc0*/  MOV R17, R6 ;  /* 0x0000000600117202 */ /* 0x001fe20000000f00 */
[----:B------:R-:W-:Y:S01]  /*0cd0*/  IMAD.IADD R5, R8, 0x1, R5 ;  /* 0x0000000108057824 */ /* 0x000fe200078e0205 */
[----:B------:R-:W0:Y:S01]  /*0ce0*/  LDCU UR4, c[0x0][0x364] ;  /* 0x00006c80ff0477ac */ /* 0x000e220008000800 */
[----:B------:R-:W-:Y:S01]  /*0cf0*/  BAR.SYNC.DEFER_BLOCKING 0x0 ;  /* 0x0000000000007b1d */ /* 0x000fe20000010000 */
[----:B-1----:R-:W-:Y:S01]  /*0d00*/  ISETP.NE.AND P0, PT, R4, UR5, PT ;  /* 0x0000000504007c0c */ /* 0x002fe2000bf05270 */
[C---:B0-----:R-:W-:Y:S02]  /*0d10*/  IMAD R7, R8.reuse, UR4, R7 ;  /* 0x0000000408077c24 */ /* 0x041fe4000f8e0207 */
[----:B------:R-:W-:-:S10]  /*0d20*/  IMAD R9, R8, UR4, R9 ;  /* 0x0000000408097c24 */ /* 0x000fd4000f8e0209 */
[----:B------:R-:W-:Y:S05]  /*0d30*/  @P0 BRA `(.L_x_8) ;  /* 0xfffffff000e80947 */ /* 0x000fea000383ffff */
[----:B------:R-:W-:Y:S05]  /*0d40*/  EXIT ;  /* 0x000000000000794d */ /* 0x000fea0003800000 */
        .weak           $__internal_0_$__cuda_sm20_dblrcp_rn_slowpath_v3
        .type           $__internal_0_$__cuda_sm20_dblrcp_rn_slowpath_v3,@function
        .size           $__internal_0_$__cuda_sm20_dblrcp_rn_slowpath_v3,(.L_x_14 - $__internal_0_$__cuda_sm20_dblrcp_rn_slowpath_v3)
$__internal_0_$__cuda_sm20_dblrcp_rn_slowpath_v3:
[----:B------:R-:W-:Y:S01]  /*0d50*/  DSETP.GTU.AND P0, PT, |R12|, +INF , PT ;  /* 0x7ff000000c00742a */ /* 0x000fe20003f0c200 */
[----:B------:R-:W-:-:S13]  /*0d60*/  BSSY.RECONVERGENT B2, `(.L_x_9) ;  /* 0x0000023000027945 */ /* 0x000fda0003800200 */
[----:B------:R-:W-:Y:S05]  /*0d70*/  @P0 BRA `(.L_x_10) ;  /* 0x00000000007c0947 */ /* 0x000fea0003800000 */
[----:B------:R-:W-:-:S04]  /*0d80*/  LOP3.LUT R17, R13, 0x7fffffff, RZ, 0xc0, !PT ;  /* 0x7fffffff0d117812 */ /* 0x000fc800078ec0ff */
[----:B------:R-:W-:-:S04]  /*0d90*/  IADD3 R14, PT, PT, R17, -0x1, RZ ;  /* 0xffffffff110e7810 */ /* 0x000fc80007ffe0ff */
[----:B------:R-:W-:-:S13]  /*0da0*/  ISETP.GE.U32.AND P0, PT, R14, 0x7fefffff, PT ;  /* 0x7fefffff0e00780c */ /* 0x000fda0003f06070 */
[----:B------:R-:W-:Y:S02]  /*0db0*/  @P0 LOP3.LUT R15, R13, 0x7ff00000, RZ, 0x3c, !PT ;  /* 0x7ff000000d0f0812 */ /* 0x000fe400078e3cff */
[----:B------:R-:W-:Y:S01]  /*0dc0*/  @P0 MOV R14, RZ ;  /* 0x000000ff000e0202 */ /* 0x000fe20000000f00 */
[----:B------:R-:W-:Y:S06]  /*0dd0*/  @P0 BRA `(.L_x_11) ;  /* 0x00000000006c0947 */ /* 0x000fec0003800000 */
[----:B------:R-:W-:-:S13]  /*0de0*/  ISETP.GE.U32.AND P0, PT, R17, 0x1000001, PT ;  /* 0x010000011100780c */ /* 0x000fda0003f06070 */
[----:B------:R-:W-:Y:S05]  /*0df0*/  @!P0 BRA `(.L_x_12) ;  /* 0x0000000000348947 */ /* 0x000fea0003800000 */
[----:B------:R-:W-:Y:S02]  /*0e00*/  IADD3 R15, PT, PT, R13, -0x3fe00000, RZ ;  /* 0xc02000000d0f7810 */ /* 0x000fe40007ffe0ff */
[----:B------:R-:W-:Y:S02]  /*0e10*/  MOV R14, R12 ;  /* 0x0000000c000e7202 */ /* 0x000fe40000000f00 */
[----:B------:R-:W0:Y:S04]  /*0e20*/  MUFU.RCP64H R17, R15 ;  /* 0x0000000f00117308 */ /* 0x000e280000001800 */
[----:B0-----:R-:W-:-:S08]  /*0e30*/  DFMA R18, -R14, R16, 1 ;  /* 0x3ff000000e12742b */ /* 0x001fd00000000110 */
[----:B------:R-:W-:-:S08]  /*0e40*/  DFMA R18, R18, R18, R18 ;  /* 0x000000121212722b */ /* 0x000fd00000000012 */
[----:B------:R-:W-:-:S08]  /*0e50*/  DFMA R18, R16, R18, R16 ;  /* 0x000000121012722b */ /* 0x000fd00000000010 */
[----:B------:R-:W-:-:S08]  /*0e60*/  DFMA R16, -R14, R18, 1 ;  /* 0x3ff000000e10742b */ /* 0x000fd00000000112 */
[----:B------:R-:W-:-:S08]  /*0e70*/  DFMA R16, R18, R16, R18 ;  /* 0x000000101210722b */ /* 0x000fd00000000012 */
[----:B------:R-:W-:-:S08]  /*0e80*/  DMUL R16, R16, 2.2250738585072013831e-308 ;  /* 0x0010000010107828 */ /* 0x000fd00000000000 */
[----:B------:R-:W-:-:S08]  /*0e90*/  DFMA R12, -R12, R16, 1 ;  /* 0x3ff000000c0c742b */ /* 0x000fd00000000110 */
[----:B------:R-:W-:-:S08]  /*0ea0*/  DFMA R12, R12, R12, R12 ;  /* 0x0000000c0c0c722b */ /* 0x000fd0000000000c */
[----:B------:R-:W-:Y:S01]  /*0eb0*/  DFMA R14, R16, R12, R16 ;  /* 0x0000000c100e722b */ /* 0x000fe20000000010 */
[----:B------:R-:W-:Y:S10]  /*0ec0*/  BRA `(.L_x_11) ;  /* 0x0000000000307947 */ /* 0x000ff40003800000 */
.L_x_12:
[----:B------:R-:W-:Y:S01]  /*0ed0*/  DMUL R12, R12, 8.11296384146066816958e+31 ;  /* 0x469000000c0c7828 */ /* 0x000fe20000000000 */
[----:B------:R-:W-:-:S05]  /*0ee0*/  IMAD.MOV.U32 R14, RZ, RZ, R16 ;  /* 0x000000ffff0e7224 */ /* 0x000fca00078e0010 */
[----:B------:R-:W0:Y:S02]  /*0ef0*/  MUFU.RCP64H R15, R13 ;  /* 0x0000000d000f7308 */ /* 0x000e240000001800 */
[----:B0-----:R-:W-:-:S08]  /*0f00*/  DFMA R16, -R12, R14, 1 ;  /* 0x3ff000000c10742b */ /* 0x001fd0000000010e */
[----:B------:R-:W-:-:S08]  /*0f10*/  DFMA R16, R16, R16, R16 ;  /* 0x000000101010722b */ /* 0x000fd00000000010 */
[----:B------:R-:W-:-:S08]  /*0f20*/  DFMA R16, R14, R16, R14 ;  /* 0x000000100e10722b */ /* 0x000fd0000000000e */
[----:B------:R-:W-:-:S08]  /*0f30*/  DFMA R14, -R12, R16, 1 ;  /* 0x3ff000000c0e742b */ /* 0x000fd00000000110 */
[----:B------:R-:W-:-:S08]  /*0f40*/  DFMA R14, R16, R14, R16 ;  /* 0x0000000e100e722b */ /* 0x000fd00000000010 */
[----:B------:R-:W-:Y:S01]  /*0f50*/  DMUL R14, R14, 8.11296384146066816958e+31 ;  /* 0x469000000e0e7828 */ /* 0x000fe20000000000 */
[----:B------:R-:W-:Y:S10]  /*0f60*/  BRA `(.L_x_11) ;  /* 0x0000000000087947 */ /* 0x000ff40003800000 */
.L_x_10:
[----:B------:R-:W-:Y:S02]  /*0f70*/  LOP3.LUT R15, R13, 0x80000, RZ, 0xfc, !PT ;  /* 0x000800000d0f7812 */ /* 0x000fe400078efcff */
[----:B------:R-:W-:-:S07]  /*0f80*/  MOV R14, R12 ;  /* 0x0000000c000e7202 */ /* 0x000fce0000000f00 */
.L_x_11:
[----:B------:R-:W-:Y:S05]  /*0f90*/  BSYNC.RECONVERGENT B2 ;  /* 0x0000000000027941 */ /* 0x000fea0003800200 */
.L_x_9:
[----:B------:R-:W-:Y:S01]  /*0fa0*/  HFMA2 R13, -RZ, RZ, 0, 0 ;  /* 0x00000000ff0d7431 */ /* 0x000fe200000001ff */
[----:B------:R-:W-:Y:S02]  /*0fb0*/  MOV R12, R2 ;  /* 0x00000002000c7202 */ /* 0x000fe40000000f00 */
[----:B------:R-:W-:Y:S02]  /*0fc0*/  MOV R16, R14 ;  /* 0x0000000e00107202 */ /* 0x000fe40000000f00 */
[----:B------:R-:W-:Y:S01]  /*0fd0*/  MOV R17, R15 ;  /* 0x0000000f00117202 */ /* 0x000fe20000000f00 */
[----:B------:R-:W-:Y:S06]  /*0fe0*/  RET.REL.NODEC R12 `(_Z11linearLayerPfS_S_S_Pii) ;  /* 0xfffffff00c047950 */ /* 0x000fec0003c3ffff */
.L_x_13:
[----:B------:R-:W-:-:S00]  /*0ff0*/  BRA `(.L_x_13) ;  /* 0xfffffffc00fc7947 */ /* 0x000fc0000383ffff */
[----:B------:R-:W-:-:S00]  /*1000*/  NOP ;  /* 0x0000000000007918 */ /* 0x000fc00000000000 */
[----:B------:R-:W-:-:S00]  /*1010*/  NOP ;  /* 0x0000000000007918 */ /* 0x000fc00000000000 */
[----:B------:R-:W-:-:S00]  /*1020*/  NOP ;  /* 0x0000000000007918 */ /* 0x000fc00000000000 */
[----:B------:R-:W-:-:S00]  /*1030*/  NOP ;  /* 0x0000000000007918 */ /* 0x000fc00000000000 */
[----:B------:R-:W-:-:S00]  /*1040*/  NOP ;  /* 0x0000000000007918 */ /* 0x000fc00000000000 */
[----:B------:R-:W-:-:S00]  /*1050*/  NOP ;  /* 0x0000000000007918 */ /* 0x000fc00000000000 */
[----:B------:R-:W-:-:S00]  /*1060*/  NOP ;  /* 0x0000000000007918 */ /* 0x000fc00000000000 */
[----:B------:R-:W-:-:S00]  /*1070*/  NOP ;  /* 0x0000000000007918 */ /* 0x000fc00000000000 */
.L_x_14:


//--------------------- .nv.global.init           --------------------------
	.section	.nv.global.init,"aw",@progbits
	.align	4
.nv.global.init:
	.type		mrg32k3aM1SubSeq,@object
	.size		mrg32k3aM1SubSeq,(mrg32k3aM2SubSeq - mrg32k3aM1SubSeq)
mrg32k3aM1SubSeq:
        /*0000*/ 	.byte	0x0b, 0xcc, 0xee, 0x04, 0x73, 0x29, 0x8b, 0x6f, 0xf6, 0x53, 0x03, 0xf6, 0x23, 0xf6, 0xea, 0xda
        /* <DEDUP_REMOVED lines=125> */
	.type		mrg32k3aM2SubSeq,@object
	.size		mrg32k3aM2SubSeq,(mrg32k3aM1 - mrg32k3aM2SubSeq)
mrg32k3aM2SubSeq:
        /* <DEDUP_REMOVED lines=126> */
	.type		mrg32k3aM1,@object
	.size		mrg32k3aM1,(mrg32k3aM1Seq - mrg32k3aM1)
mrg32k3aM1:
        /* <DEDUP_REMOVED lines=144> */
	.type		mrg32k3aM1Seq,@object
	.size		mrg32k3aM1Seq,(mrg32k3aM2 - mrg32k3aM1Seq)
mrg32k3aM1Seq:
        /* <DEDUP_REMOVED lines=144> */
	.type		mrg32k3aM2,@object
	.size		mrg32k3aM2,(mrg32k3aM2Seq - mrg32k3aM2)
mrg32k3aM2:
        /* <DEDUP_REMOVED lines=144> */
	.type		mrg32k3aM2Seq,@object
	.size		mrg32k3aM2Seq,(precalc_xorwow_matrix - mrg32k3aM2Seq)
mrg32k3aM2Seq:
        /* <DEDUP_REMOVED lines=144> */
	.type		precalc_xorwow_matrix,@object
	.size		precalc_xorwow_matrix,(precalc_xorwow_offset_matrix - precalc_xorwow_matrix)
precalc_xorwow_matrix:
        /* <DEDUP_REMOVED lines=6400> */
	.type		precalc_xorwow_offset_matrix,@object
	.size		precalc_xorwow_offset_matrix,(.L_1 - precalc_xorwow_offset_matrix)
precalc_xorwow_offset_matrix:
        /* <DEDUP_REMOVED lines=6400> */
.L_1:


//--------------------- .nv.shared.reserved.0     --------------------------
	.section	.nv.shared.reserved.0,"aw",@nobits
	.weak		__nv_reservedSMEM_offset_0_alias
	.size		__nv_reservedSMEM_offset_0_alias, 0, 64
	.other		__nv_reservedSMEM_offset_0_alias,@"STO_CUDA_RESERVED_SHARED STV_DEFAULT"
__nv_reservedSMEM_offset_0_alias:
	.zero		0
	.zero		64


//--------------------- .nv.constant0._Z11linearLayerPfS_S_S_Pii --------------------------
	.section	.nv.constant0._Z11linearLayerPfS_S_S_Pii,"a",@progbits
	.sectionflags	@""
	.align	4
.nv.constant0._Z11linearLayerPfS_S_S_Pii:
	.zero		940


//--------------------- SYMBOLS --------------------------

	.type		.nv.reservedSmem.offset0,@object
	.size		.nv.reservedSmem.offset0,0x4
